//
// Generated by NVIDIA NVVM Compiler
//
// Compiler Build ID: CL-36424714
// Cuda compilation tools, release 13.0, V13.0.88
// Based on NVVM 20.0.0
//

.version 9.0
.target sm_100
.address_size 64

	// .globl	_Z6matAddPiS_S_i7QUARTER
.extern .func  (.param .b32 func_retval0) vprintf
(
	.param .b64 vprintf_param_0,
	.param .b64 vprintf_param_1
)
;
.extern .func __assertfail
(
	.param .b64 __assertfail_param_0,
	.param .b64 __assertfail_param_1,
	.param .b32 __assertfail_param_2,
	.param .b64 __assertfail_param_3,
	.param .b64 __assertfail_param_4
)
;
.global .align 1 .b8 __unnamed_1[47] = {118, 111, 105, 100, 32, 109, 97, 116, 65, 100, 100, 40, 105, 110, 116, 32, 42, 44, 32, 105, 110, 116, 32, 42, 44, 32, 105, 110, 116, 32, 42, 44, 32, 105, 110, 116, 44, 32, 81, 85, 65, 82, 84, 69, 82, 41};
.global .align 1 .b8 $str[6] = {102, 97, 108, 115, 101};
.global .align 1 .b8 $str$1[27] = {47, 116, 109, 112, 47, 115, 97, 115, 115, 95, 99, 117, 95, 120, 115, 117, 53, 52, 122, 121, 97, 47, 107, 46, 99, 117};
.global .align 1 .b8 $str$2[12] = {120, 32, 37, 100, 44, 32, 121, 37, 100, 32, 10};
.global .align 1 .b8 $str$3[10] = {80, 114, 105, 110, 116, 32, 37, 100, 10};
.global .align 1 .b8 $str$4[6] = {67, 112, 32, 49, 10};

.visible .entry _Z6matAddPiS_S_i7QUARTER(
	.param .u64 .ptr .align 1 _Z6matAddPiS_S_i7QUARTER_param_0,
	.param .u64 .ptr .align 1 _Z6matAddPiS_S_i7QUARTER_param_1,
	.param .u64 .ptr .align 1 _Z6matAddPiS_S_i7QUARTER_param_2,
	.param .u32 _Z6matAddPiS_S_i7QUARTER_param_3,
	.param .u32 _Z6matAddPiS_S_i7QUARTER_param_4
)
{
	.local .align 8 .b8 	__local_depot0[8];
	.reg .b64 	%SP;
	.reg .b64 	%SPL;
	.reg .pred 	%p<6>;
	.reg .b32 	%r<30>;
	.reg .b64 	%rd<22>;

	mov.u64 	%SPL, __local_depot0;
	cvta.local.u64 	%SP, %SPL;
	ld.param.u64 	%rd1, [_Z6matAddPiS_S_i7QUARTER_param_0];
	ld.param.u64 	%rd2, [_Z6matAddPiS_S_i7QUARTER_param_1];
	ld.param.u64 	%rd3, [_Z6matAddPiS_S_i7QUARTER_param_2];
	ld.param.u32 	%r6, [_Z6matAddPiS_S_i7QUARTER_param_3];
	ld.param.u32 	%r28, [_Z6matAddPiS_S_i7QUARTER_param_4];
	setp.gt.s32 	%p1, %r28, 1;
	@%p1 bra 	$L__BB0_4;
	setp.eq.s32 	%p4, %r28, 0;
	mov.u32 	%r29, %r28;
	@%p4 bra 	$L__BB0_8;
	setp.eq.s32 	%p5, %r28, 1;
	@%p5 bra 	$L__BB0_3;
	bra.uni 	$L__BB0_7;
$L__BB0_3:
	shr.u32 	%r14, %r6, 31;
	add.s32 	%r15, %r6, %r14;
	shr.s32 	%r29, %r15, 1;
	mov.b32 	%r28, 0;
	bra.uni 	$L__BB0_8;
$L__BB0_4:
	setp.eq.s32 	%p2, %r28, 2;
	@%p2 bra 	$L__BB0_9;
	setp.eq.s32 	%p3, %r28, 3;
	@%p3 bra 	$L__BB0_6;
	bra.uni 	$L__BB0_7;
$L__BB0_6:
	shr.u32 	%r8, %r6, 31;
	add.s32 	%r9, %r6, %r8;
	shr.s32 	%r28, %r9, 1;
	mov.u32 	%r29, %r28;
	bra.uni 	$L__BB0_8;
$L__BB0_7:
	mov.u64 	%rd4, $str;
	cvta.global.u64 	%rd5, %rd4;
	mov.u64 	%rd6, $str$1;
	cvta.global.u64 	%rd7, %rd6;
	mov.u64 	%rd8, __unnamed_1;
	cvta.global.u64 	%rd9, %rd8;
	{ // callseq 0, 0
	.param .b64 param0;
	st.param.b64 	[param0], %rd5;
	.param .b64 param1;
	st.param.b64 	[param1], %rd7;
	.param .b32 param2;
	st.param.b32 	[param2], 128;
	.param .b64 param3;
	st.param.b64 	[param3], %rd9;
	.param .b64 param4;
	st.param.b64 	[param4], 1;
	call.uni 
	__assertfail, 
	(
	param0, 
	param1, 
	param2, 
	param3, 
	param4
	);
	} // callseq 0
	mov.b32 	%r28, 0;
	mov.u32 	%r29, %r28;
$L__BB0_8:
	add.u64 	%rd10, %SP, 0;
	add.u64 	%rd11, %SPL, 0;
	cvta.to.global.u64 	%rd12, %rd1;
	cvta.to.global.u64 	%rd13, %rd2;
	cvta.to.global.u64 	%rd14, %rd3;
	mov.u32 	%r17, %tid.x;
	mov.u32 	%r18, %tid.y;
	st.local.v2.u32 	[%rd11], {%r17, %r18};
	mov.u64 	%rd15, $str$2;
	cvta.global.u64 	%rd16, %rd15;
	{ // callseq 1, 0
	.param .b64 param0;
	st.param.b64 	[param0], %rd16;
	.param .b64 param1;
	st.param.b64 	[param1], %rd10;
	.param .b32 retval0;
	call.uni (retval0), 
	vprintf, 
	(
	param0, 
	param1
	);
	ld.param.b32 	%r19, [retval0];
	} // callseq 1
	add.s32 	%r21, %r28, %r17;
	add.s32 	%r22, %r29, %r18;
	mad.lo.s32 	%r23, %r21, %r6, %r22;
	mul.wide.u32 	%rd17, %r23, 4;
	add.s64 	%rd18, %rd12, %rd17;
	ld.global.u32 	%r24, [%rd18];
	add.s64 	%rd19, %rd13, %rd17;
	ld.global.u32 	%r25, [%rd19];
	add.s32 	%r26, %r25, %r24;
	mad.lo.s32 	%r27, %r6, %r17, %r18;
	mul.wide.u32 	%rd20, %r27, 4;
	add.s64 	%rd21, %rd14, %rd20;
	st.global.u32 	[%rd21], %r26;
	ret;
$L__BB0_9:
	shr.u32 	%r11, %r6, 31;
	add.s32 	%r12, %r6, %r11;
	shr.s32 	%r28, %r12, 1;
	mov.b32 	%r29, 0;
	bra.uni 	$L__BB0_8;

}
	// .globl	_Z3ADDPiS_S_i
.visible .entry _Z3ADDPiS_S_i(
	.param .u64 .ptr .align 1 _Z3ADDPiS_S_i_param_0,
	.param .u64 .ptr .align 1 _Z3ADDPiS_S_i_param_1,
	.param .u64 .ptr .align 1 _Z3ADDPiS_S_i_param_2,
	.param .u32 _Z3ADDPiS_S_i_param_3
)
{
	.local .align 8 .b8 	__local_depot1[8];
	.reg .b64 	%SP;
	.reg .b64 	%SPL;
	.reg .b32 	%r<10>;
	.reg .b64 	%rd<15>;

	mov.u64 	%SPL, __local_depot1;
	cvta.local.u64 	%SP, %SPL;
	ld.param.u64 	%rd1, [_Z3ADDPiS_S_i_param_0];
	ld.param.u64 	%rd2, [_Z3ADDPiS_S_i_param_1];
	ld.param.u64 	%rd3, [_Z3ADDPiS_S_i_param_2];
	ld.param.u32 	%r1, [_Z3ADDPiS_S_i_param_3];
	cvta.to.global.u64 	%rd4, %rd3;
	cvta.to.global.u64 	%rd5, %rd2;
	cvta.to.global.u64 	%rd6, %rd1;
	add.u64 	%rd7, %SP, 0;
	add.u64 	%rd8, %SPL, 0;
	mov.u32 	%r2, %tid.x;
	st.local.u32 	[%rd8], %r2;
	mov.u64 	%rd9, $str$3;
	cvta.global.u64 	%rd10, %rd9;
	{ // callseq 2, 0
	.param .b64 param0;
	st.param.b64 	[param0], %rd10;
	.param .b64 param1;
	st.param.b64 	[param1], %rd7;
	.param .b32 retval0;
	call.uni (retval0), 
	vprintf, 
	(
	param0, 
	param1
	);
	ld.param.b32 	%r3, [retval0];
	} // callseq 2
	mov.u32 	%r5, %tid.y;
	mad.lo.s32 	%r6, %r1, %r2, %r5;
	mul.wide.u32 	%rd11, %r6, 4;
	add.s64 	%rd12, %rd6, %rd11;
	ld.global.u32 	%r7, [%rd12];
	add.s64 	%rd13, %rd5, %rd11;
	ld.global.u32 	%r8, [%rd13];
	add.s32 	%r9, %r8, %r7;
	add.s64 	%rd14, %rd4, %rd11;
	st.global.u32 	[%rd14], %r9;
	ret;

}
	// .globl	_Z4testv
.visible .entry _Z4testv()
{
	.local .align 8 .b8 	__local_depot2[8];
	.reg .b64 	%SP;
	.reg .b64 	%SPL;
	.reg .b32 	%r<6>;
	.reg .b64 	%rd<7>;

	mov.u64 	%SPL, __local_depot2;
	cvta.local.u64 	%SP, %SPL;
	add.u64 	%rd1, %SP, 0;
	add.u64 	%rd2, %SPL, 0;
	mov.u32 	%r1, %tid.x;
	st.local.u32 	[%rd2], %r1;
	mov.u64 	%rd3, $str$3;
	cvta.global.u64 	%rd4, %rd3;
	{ // callseq 3, 0
	.param .b64 param0;
	st.param.b64 	[param0], %rd4;
	.param .b64 param1;
	st.param.b64 	[param1], %rd1;
	.param .b32 retval0;
	call.uni (retval0), 
	vprintf, 
	(
	param0, 
	param1
	);
	ld.param.b32 	%r2, [retval0];
	} // callseq 3
	mov.u64 	%rd5, $str$4;
	cvta.global.u64 	%rd6, %rd5;
	{ // callseq 4, 0
	.param .b64 param0;
	st.param.b64 	[param0], %rd6;
	.param .b64 param1;
	st.param.b64 	[param1], 0;
	.param .b32 retval0;
	call.uni (retval0), 
	vprintf, 
	(
	param0, 
	param1
	);
	ld.param.b32 	%r4, [retval0];
	} // callseq 4
	ret;

}


// ===== COMPILED SASS (sm_100) =====

	.target	sm_100

	.elftype	@"ET_EXEC"


//--------------------- .note.nv.tkinfo           --------------------------
	.section	.note.nv.tkinfo,"",@"SHT_NOTE"
	.sectionflags	@"SHF_NOTE_NV_TKINFO"
	.tkinfo
        /*0018*/ 	.word	0x00000002
        /*0030*/ 	.string	""
        /*0030*/ 	.string	"ptxas"
        /*0030*/ 	.string	"Cuda compilation tools, release 13.0, V13.0.88"
        /*0030*/ 	.string	"Build cuda_13.0.r13.0/compiler.36424714_0"
        /*0030*/ 	.string	"-arch sm_100 -m 64 "



//--------------------- .note.nv.cuinfo           --------------------------
	.section	.note.nv.cuinfo,"",@"SHT_NOTE"
	.sectionflags	@"SHF_NOTE_NV_CUINFO"
        /*0018*/ 	.short	0x0002
        /*001a*/ 	.short	0x0064
        /*001c*/ 	.short	0x0082
	.zero		2


//--------------------- .nv.info                  --------------------------
	.section	.nv.info,"",@"SHT_CUDA_INFO"
	.align	4


	//----- nvinfo : EIATTR_REGCOUNT
	.align		4
        /*0000*/ 	.byte	0x04, 0x2f
        /*0002*/ 	.short	(.L_7 - .L_6)
	.align		4
.L_6:
        /*0004*/ 	.word	index@(_Z6matAddPiS_S_i7QUARTER)
        /*0008*/ 	.word	0x0000001c


	//----- nvinfo : EIATTR_FRAME_SIZE
	.align		4
.L_7:
        /*000c*/ 	.byte	0x04, 0x11
        /*000e*/ 	.short	(.L_9 - .L_8)
	.align		4
.L_8:
        /*0010*/ 	.word	index@(_Z6matAddPiS_S_i7QUARTER)
        /*0014*/ 	.word	0x00000008


	//----- nvinfo : EIATTR_REGCOUNT
	.align		4
.L_9:
        /*0018*/ 	.byte	0x04, 0x2f
        /*001a*/ 	.short	(.L_11 - .L_10)
	.align		4
.L_10:
        /*001c*/ 	.word	index@(_Z3ADDPiS_S_i)
        /*0020*/ 	.word	0x00000018


	//----- nvinfo : EIATTR_FRAME_SIZE
	.align		4
.L_11:
        /*0024*/ 	.byte	0x04, 0x11
        /*0026*/ 	.short	(.L_13 - .L_12)
	.align		4
.L_12:
        /*0028*/ 	.word	index@(_Z3ADDPiS_S_i)
        /*002c*/ 	.word	0x00000008


	//----- nvinfo : EIATTR_REGCOUNT
	.align		4
.L_13:
        /*0030*/ 	.byte	0x04, 0x2f
        /*0032*/ 	.short	(.L_15 - .L_14)
	.align		4
.L_14:
        /*0034*/ 	.word	index@(_Z4testv)
        /*0038*/ 	.word	0x00000018


	//----- nvinfo : EIATTR_FRAME_SIZE
	.align		4
.L_15:
        /*003c*/ 	.byte	0x04, 0x11
        /*003e*/ 	.short	(.L_17 - .L_16)
	.align		4
.L_16:
        /*0040*/ 	.word	index@(_Z4testv)
        /*0044*/ 	.word	0x00000008


	//----- nvinfo : EIATTR_MIN_STACK_SIZE
	.align		4
.L_17:
        /*0048*/ 	.byte	0x04, 0x12
        /*004a*/ 	.short	(.L_19 - .L_18)
	.align		4
.L_18:
        /*004c*/ 	.word	index@(_Z4testv)
        /*0050*/ 	.word	0x00000008


	//----- nvinfo : EIATTR_MIN_STACK_SIZE
	.align		4
.L_19:
        /*0054*/ 	.byte	0x04, 0x12
        /*0056*/ 	.short	(.L_21 - .L_20)
	.align		4
.L_20:
        /*0058*/ 	.word	index@(_Z3ADDPiS_S_i)
        /*005c*/ 	.word	0x00000008


	//----- nvinfo : EIATTR_MIN_STACK_SIZE
	.align		4
.L_21:
        /*0060*/ 	.byte	0x04, 0x12
        /*0062*/ 	.short	(.L_23 - .L_22)
	.align		4
.L_22:
        /*0064*/ 	.word	index@(_Z6matAddPiS_S_i7QUARTER)
        /*0068*/ 	.word	0x00000008
.L_23:


//--------------------- .nv.compat                --------------------------
	.section	.nv.compat,"",@"SHT_CUDA_COMPAT_INFO"
	.align	4
        /*0000*/ 	.byte	0x02, 0x09, 0x00, 0x00, 0x02, 0x02, 0x01, 0x00, 0x02, 0x05, 0x05, 0x00, 0x03, 0x07, 0x01, 0x01
        /*0010*/ 	.byte	0x02, 0x03, 0x00, 0x00, 0x02, 0x06, 0x01, 0x00, 0x04, 0x0b, 0x08, 0x00, 0x09, 0x00, 0x00, 0x00
        /*0020*/ 	.byte	0x00, 0x00, 0x00, 0x00


//--------------------- .nv.info._Z4testv         --------------------------
	.section	.nv.info._Z4testv,"",@"SHT_CUDA_INFO"
	.sectionflags	@""
	.align	4


	//----- nvinfo : EIATTR_CUDA_API_VERSION
	.align		4
        /*0000*/ 	.byte	0x04, 0x37
        /*0002*/ 	.short	(.L_25 - .L_24)
.L_24:
        /*0004*/ 	.word	0x00000082


	//----- nvinfo : EIATTR_SPARSE_MMA_MASK
	.align		4
.L_25:
        /*0008*/ 	.byte	0x03, 0x50
        /*000a*/ 	.short	0x0000


	//----- nvinfo : EIATTR_MAXREG_COUNT
	.align		4
        /*000c*/ 	.byte	0x03, 0x1b
        /*000e*/ 	.short	0x00ff


	//----- nvinfo : EIATTR_EXTERNS
	.align		4
        /*0010*/ 	.byte	0x04, 0x0f
        /*0012*/ 	.short	(.L_27 - .L_26)


	//   ....[0]....
	.align		4
.L_26:
        /*0014*/ 	.word	index@(vprintf)


	//----- nvinfo : EIATTR_MERCURY_ISA_VERSION
	.align		4
.L_27:
        /*0018*/ 	.byte	0x03, 0x5f
        /*001a*/ 	.short	0x0101


	//----- nvinfo : EIATTR_VRC_CTA_INIT_COUNT
	.align		4
        /*001c*/ 	.byte	0x02, 0x4a
	.zero		1
	.zero		1


	//----- nvinfo : EIATTR_SYSCALL_OFFSETS
	.align		4
        /*0020*/ 	.byte	0x04, 0x46
        /*0022*/ 	.short	(.L_29 - .L_28)


	//   ....[0]....
.L_28:
        /*0024*/ 	.word	0x000000e0


	//   ....[1]....
        /*0028*/ 	.word	0x00000150


	//----- nvinfo : EIATTR_EXIT_INSTR_OFFSETS
	.align		4
.L_29:
        /*002c*/ 	.byte	0x04, 0x1c
        /*002e*/ 	.short	(.L_31 - .L_30)


	//   ....[0]....
.L_30:
        /*0030*/ 	.word	0x00000160


	//----- nvinfo : EIATTR_SW_WAR
	.align		4
.L_31:
        /*0034*/ 	.byte	0x04, 0x36
        /*0036*/ 	.short	(.L_33 - .L_32)
.L_32:
        /*0038*/ 	.word	0x00000008
.L_33:


//--------------------- .nv.info._Z3ADDPiS_S_i    --------------------------
	.section	.nv.info._Z3ADDPiS_S_i,"",@"SHT_CUDA_INFO"
	.sectionflags	@""
	.align	4


	//----- nvinfo : EIATTR_CUDA_API_VERSION
	.align		4
        /*0000*/ 	.byte	0x04, 0x37
        /*0002*/ 	.short	(.L_35 - .L_34)
.L_34:
        /*0004*/ 	.word	0x00000082


	//----- nvinfo : EIATTR_KPARAM_INFO
	.align		4
.L_35:
        /*0008*/ 	.byte	0x04, 0x17
        /*000a*/ 	.short	(.L_37 - .L_36)
.L_36:
        /*000c*/ 	.word	0x00000000
        /*0010*/ 	.short	0x0003
        /*0012*/ 	.short	0x0018
        /*0014*/ 	.byte	0x00, 0xf0, 0x11, 0x00


	//----- nvinfo : EIATTR_KPARAM_INFO
	.align		4
.L_37:
        /*0018*/ 	.byte	0x04, 0x17
        /*001a*/ 	.short	(.L_39 - .L_38)
.L_38:
        /*001c*/ 	.word	0x00000000
        /*0020*/ 	.short	0x0002
        /*0022*/ 	.short	0x0010
        /*0024*/ 	.byte	0x00, 0xf5, 0x21, 0x00


	//----- nvinfo : EIATTR_KPARAM_INFO
	.align		4
.L_39:
        /*0028*/ 	.byte	0x04, 0x17
        /*002a*/ 	.short	(.L_41 - .L_40)
.L_40:
        /*002c*/ 	.word	0x00000000
        /*0030*/ 	.short	0x0001
        /*0032*/ 	.short	0x0008
        /*0034*/ 	.byte	0x00, 0xf5, 0x21, 0x00


	//----- nvinfo : EIATTR_KPARAM_INFO
	.align		4
.L_41:
        /*0038*/ 	.byte	0x04, 0x17
        /*003a*/ 	.short	(.L_43 - .L_42)
.L_42:
        /*003c*/ 	.word	0x00000000
        /*0040*/ 	.short	0x0000
        /*0042*/ 	.short	0x0000
        /*0044*/ 	.byte	0x00, 0xf5, 0x21, 0x00


	//----- nvinfo : EIATTR_SPARSE_MMA_MASK
	.align		4
.L_43:
        /*0048*/ 	.byte	0x03, 0x50
        /*004a*/ 	.short	0x0000


	//----- nvinfo : EIATTR_MAXREG_COUNT
	.align		4
        /*004c*/ 	.byte	0x03, 0x1b
        /*004e*/ 	.short	0x00ff


	//----- nvinfo : EIATTR_EXTERNS
	.align		4
        /*0050*/ 	.byte	0x04, 0x0f
        /*0052*/ 	.short	(.L_45 - .L_44)


	//   ....[0]....
	.align		4
.L_44:
        /*0054*/ 	.word	index@(vprintf)


	//----- nvinfo : EIATTR_MERCURY_ISA_VERSION
	.align		4
.L_45:
        /*0058*/ 	.byte	0x03, 0x5f
        /*005a*/ 	.short	0x0101


	//----- nvinfo : EIATTR_VRC_CTA_INIT_COUNT
	.align		4
        /*005c*/ 	.byte	0x02, 0x4a
	.zero		1
	.zero		1


	//----- nvinfo : EIATTR_SYSCALL_OFFSETS
	.align		4
        /*0060*/ 	.byte	0x04, 0x46
        /*0062*/ 	.short	(.L_47 - .L_46)


	//   ....[0]....
.L_46:
        /*0064*/ 	.word	0x000000f0


	//----- nvinfo : EIATTR_EXIT_INSTR_OFFSETS
	.align		4
.L_47:
        /*0068*/ 	.byte	0x04, 0x1c
        /*006a*/ 	.short	(.L_49 - .L_48)


	//   ....[0]....
.L_48:
        /*006c*/ 	.word	0x000001d0


	//----- nvinfo : EIATTR_CBANK_PARAM_SIZE
	.align		4
.L_49:
        /*0070*/ 	.byte	0x03, 0x19
        /*0072*/ 	.short	0x001c


	//----- nvinfo : EIATTR_PARAM_CBANK
	.align		4
        /*0074*/ 	.byte	0x04, 0x0a
        /*0076*/ 	.short	(.L_51 - .L_50)
	.align		4
.L_50:
        /*0078*/ 	.word	index@(.nv.constant0._Z3ADDPiS_S_i)
        /*007c*/ 	.short	0x0380
        /*007e*/ 	.short	0x001c


	//----- nvinfo : EIATTR_SW_WAR
	.align		4
.L_51:
        /*0080*/ 	.byte	0x04, 0x36
        /*0082*/ 	.short	(.L_53 - .L_52)
.L_52:
        /*0084*/ 	.word	0x00000008
.L_53:


//--------------------- .nv.info._Z6matAddPiS_S_i7QUARTER --------------------------
	.section	.nv.info._Z6matAddPiS_S_i7QUARTER,"",@"SHT_CUDA_INFO"
	.sectionflags	@""
	.align	4


	//----- nvinfo : EIATTR_CUDA_API_VERSION
	.align		4
        /*0000*/ 	.byte	0x04, 0x37
        /*0002*/ 	.short	(.L_55 - .L_54)
.L_54:
        /*0004*/ 	.word	0x00000082


	//----- nvinfo : EIATTR_KPARAM_INFO
	.align		4
.L_55:
        /*0008*/ 	.byte	0x04, 0x17
        /*000a*/ 	.short	(.L_57 - .L_56)
.L_56:
        /*000c*/ 	.word	0x00000000
        /*0010*/ 	.short	0x0004
        /*0012*/ 	.short	0x001c
        /*0014*/ 	.byte	0x00, 0xf0, 0x11, 0x00


	//----- nvinfo : EIATTR_KPARAM_INFO
	.align		4
.L_57:
        /*0018*/ 	.byte	0x04, 0x17
        /*001a*/ 	.short	(.L_59 - .L_58)
.L_58:
        /*001c*/ 	.word	0x00000000
        /*0020*/ 	.short	0x0003
        /*0022*/ 	.short	0x0018
        /*0024*/ 	.byte	0x00, 0xf0, 0x11, 0x00


	//----- nvinfo : EIATTR_KPARAM_INFO
	.align		4
.L_59:
        /*0028*/ 	.byte	0x04, 0x17
        /*002a*/ 	.short	(.L_61 - .L_60)
.L_60:
        /*002c*/ 	.word	0x00000000
        /*0030*/ 	.short	0x0002
        /*0032*/ 	.short	0x0010
        /*0034*/ 	.byte	0x00, 0xf5, 0x21, 0x00


	//----- nvinfo : EIATTR_KPARAM_INFO
	.align		4
.L_61:
        /*0038*/ 	.byte	0x04, 0x17
        /*003a*/ 	.short	(.L_63 - .L_62)
.L_62:
        /*003c*/ 	.word	0x00000000
        /*0040*/ 	.short	0x0001
        /*0042*/ 	.short	0x0008
        /*0044*/ 	.byte	0x00, 0xf5, 0x21, 0x00


	//----- nvinfo : EIATTR_KPARAM_INFO
	.align		4
.L_63:
        /*0048*/ 	.byte	0x04, 0x17
        /*004a*/ 	.short	(.L_65 - .L_64)
.L_64:
        /*004c*/ 	.word	0x00000000
        /*0050*/ 	.short	0x0000
        /*0052*/ 	.short	0x0000
        /*0054*/ 	.byte	0x00, 0xf5, 0x21, 0x00


	//----- nvinfo : EIATTR_SPARSE_MMA_MASK
	.align		4
.L_65:
        /*0058*/ 	.byte	0x03, 0x50
        /*005a*/ 	.short	0x0000


	//----- nvinfo : EIATTR_MAXREG_COUNT
	.align		4
        /*005c*/ 	.byte	0x03, 0x1b
        /*005e*/ 	.short	0x00ff


	//----- nvinfo : EIATTR_EXTERNS
	.align		4
        /*0060*/ 	.byte	0x04, 0x0f
        /*0062*/ 	.short	(.L_67 - .L_66)


	//   ....[0]....
	.align		4
.L_66:
        /*0064*/ 	.word	index@(vprintf)


	//   ....[1]....
	.align		4
        /*0068*/ 	.word	index@(__assertfail)


	//----- nvinfo : EIATTR_MERCURY_ISA_VERSION
	.align		4
.L_67:
        /*006c*/ 	.byte	0x03, 0x5f
        /*006e*/ 	.short	0x0101


	//----- nvinfo : EIATTR_VRC_CTA_INIT_COUNT
	.align		4
        /*0070*/ 	.byte	0x02, 0x4a
	.zero		1
	.zero		1


	//----- nvinfo : EIATTR_SYSCALL_OFFSETS
	.align		4
        /*0074*/ 	.byte	0x04, 0x46
        /*0076*/ 	.short	(.L_69 - .L_68)


	//   ....[0]....
.L_68:
        /*0078*/ 	.word	0x00000310


	//   ....[1]....
        /*007c*/ 	.word	0x00000450


	//----- nvinfo : EIATTR_EXIT_INSTR_OFFSETS
	.align		4
.L_69:
        /*0080*/ 	.byte	0x04, 0x1c
        /*0082*/ 	.short	(.L_71 - .L_70)


	//   ....[0]....
.L_70:
        /*0084*/ 	.word	0x00000590


	//----- nvinfo : EIATTR_INDIRECT_BRANCH_TARGETS
	.align		4
.L_71:
        /*0088*/ 	.byte	0x04, 0x34
        /*008a*/ 	.short	(.L_73 - .L_72)


	//   ....[0]....
.L_72:
        /*008c*/ 	.word	.L_x_11@srel
        /*0090*/ 	.short	0x0
        /*0092*/ 	.short	0x0
        /*0094*/ 	.word	0x3
        /*0098*/ 	.word	.L_x_12@srel
        /*009c*/ 	.word	.L_x_13@srel
        /*00a0*/ 	.word	.L_x_7@srel


	//----- nvinfo : EIATTR_CBANK_PARAM_SIZE
	.align		4
.L_73:
        /*00a4*/ 	.byte	0x03, 0x19
        /*00a6*/ 	.short	0x0020


	//----- nvinfo : EIATTR_PARAM_CBANK
	.align		4
        /*00a8*/ 	.byte	0x04, 0x0a
        /*00aa*/ 	.short	(.L_75 - .L_74)
	.align		4
.L_74:
        /*00ac*/ 	.word	index@(.nv.constant0._Z6matAddPiS_S_i7QUARTER)
        /*00b0*/ 	.short	0x0380
        /*00b2*/ 	.short	0x0020


	//----- nvinfo : EIATTR_SW_WAR
	.align		4
.L_75:
        /*00b4*/ 	.byte	0x04, 0x36
        /*00b6*/ 	.short	(.L_77 - .L_76)
.L_76:
        /*00b8*/ 	.word	0x00000008
.L_77:


//--------------------- .nv.callgraph             --------------------------
	.section	.nv.callgraph,"",@"SHT_CUDA_CALLGRAPH"
	.align	4
	.sectionentsize	8
	.align		4
        /*0000*/ 	.word	0x00000000
	.align		4
        /*0004*/ 	.word	0xffffffff
	.align		4
        /*0008*/ 	.word	index@(_Z4testv)
	.align		4
        /*000c*/ 	.word	index@(vprintf)
	.align		4
        /*0010*/ 	.word	index@(_Z3ADDPiS_S_i)
	.align		4
        /*0014*/ 	.word	index@(vprintf)
	.align		4
        /*0018*/ 	.word	index@(_Z6matAddPiS_S_i7QUARTER)
	.align		4
        /*001c*/ 	.word	index@(vprintf)
	.align		4
        /*0020*/ 	.word	index@(_Z6matAddPiS_S_i7QUARTER)
	.align		4
        /*0024*/ 	.word	index@(__assertfail)
	.align		4
        /*0028*/ 	.word	0x00000000
	.align		4
        /*002c*/ 	.word	0xfffffffe
	.align		4
        /*0030*/ 	.word	0x00000000
	.align		4
        /*0034*/ 	.word	0xfffffffd
	.align		4
        /*0038*/ 	.word	0x00000000
	.align		4
        /*003c*/ 	.word	0xfffffffc


//--------------------- .nv.constant4             --------------------------
	.section	.nv.constant4,"a",@progbits
	.align	8
	.align		8
.nv.constant4:
        /*0000*/ 	.dword	vprintf
	.align		8
        /*0008*/ 	.dword	__unnamed_1
	.align		8
        /*0010*/ 	.dword	$str
	.align		8
        /*0018*/ 	.dword	$str$1
	.align		8
        /*0020*/ 	.dword	$str$2
	.align		8
        /*0028*/ 	.dword	$str$3
	.align		8
        /*0030*/ 	.dword	$str$4
	.align		8
        /*0038*/ 	.dword	__assertfail


//--------------------- .nv.constant2._Z6matAddPiS_S_i7QUARTER --------------------------
	.section	.nv.constant2._Z6matAddPiS_S_i7QUARTER,"a",@progbits
	.sectionflags	@""
	.align	4
.nv.constant2._Z6matAddPiS_S_i7QUARTER:
        /*0000*/ 	.byte	0x40, 0x03, 0x00, 0x00, 0xc0, 0x01, 0x00, 0x00, 0x20, 0x02, 0x00, 0x00


//--------------------- .text._Z4testv            --------------------------
	.section	.text._Z4testv,"ax",@progbits
	.align	128
        .global         _Z4testv
        .type           _Z4testv,@function
        .size           _Z4testv,(.L_x_15 - _Z4testv)
        .other          _Z4testv,@"STO_CUDA_ENTRY STV_DEFAULT"
_Z4testv:
.text._Z4testv:
[----:B------:R-:W0:Y:S01]  /*0000*/  LDC R1, c[0x0][0x37c] ;  /* 0x0000df00ff017b82 */ /* 0x000e220000000800 */
[----:B------:R-:W1:Y:S01]  /*0010*/  S2R R0, SR_TID.X ;  /* 0x0000000000007919 */ /* 0x000e620000002100 */
[----:B0-----:R-:W-:Y:S01]  /*0020*/  VIADD R1, R1, 0xfffffff8 ;  /* 0xfffffff801017836 */ /* 0x001fe20000000000 */
[----:B------:R-:W-:Y:S01]  /*0030*/  MOV R2, 0x0 ;  /* 0x0000000000027802 */ /* 0x000fe20000000f00 */
[----:B------:R-:W0:Y:S04]  /*0040*/  LDCU UR4, c[0x0][0x2f8] ;  /* 0x00005f00ff0477ac */ /* 0x000e280008000800 */
[----:B------:R2:W3:Y:S01]  /*0050*/  LDC.64 R8, c[0x4][R2] ;  /* 0x0100000002087b82 */ /* 0x0004e20000000a00 */
[----:B------:R-:W4:Y:S01]  /*0060*/  LDCU.64 UR6, c[0x4][0x28] ;  /* 0x01000500ff0677ac */ /* 0x000f220008000a00 */
[----:B------:R-:W5:Y:S01]  /*0070*/  LDCU UR5, c[0x0][0x2fc] ;  /* 0x00005f80ff0577ac */ /* 0x000f620008000800 */
[----:B0-----:R-:W-:Y:S01]  /*0080*/  IADD3 R6, P0, PT, R1, UR4, RZ ;  /* 0x0000000401067c10 */ /* 0x001fe2000ff1e0ff */
[----:B----4-:R-:W-:-:S02]  /*0090*/  IMAD.U32 R4, RZ, RZ, UR6 ;  /* 0x00000006ff047e24 */ /* 0x010fc4000f8e00ff */
[----:B------:R-:W-:Y:S01]  /*00a0*/  IMAD.U32 R5, RZ, RZ, UR7 ;  /* 0x00000007ff057e24 */ /* 0x000fe2000f8e00ff */
[----:B-----5:R-:W-:Y:S01]  /*00b0*/  IADD3.X R7, PT, PT, RZ, UR5, RZ, P0, !PT ;  /* 0x00000005ff077c10 */ /* 0x020fe200087fe4ff */
[----:B-1----:R2:W-:Y:S08]  /*00c0*/  STL [R1], R0 ;  /* 0x0000000001007387 */ /* 0x0025f00000100800 */
[----:B------:R-:W-:-:S07]  /*00d0*/  LEPC R20, `(.L_x_0) ;  /* 0x000000001014794e */ /* 0x000fce0000000000 */
[----:B--23--:R-:W-:Y:S05]  /*00e0*/  CALL.ABS.NOINC R8 ;  /* 0x0000000008007343 */ /* 0x00cfea0003c00000 */
.L_x_0:
[----:B------:R-:W0:Y:S01]  /*00f0*/  LDC.64 R2, c[0x4][R2] ;  /* 0x0100000002027b82 */ /* 0x000e220000000a00 */
[----:B------:R-:W1:Y:S01]  /*0100*/  LDCU.64 UR4, c[0x4][0x30] ;  /* 0x01000600ff0477ac */ /* 0x000e620008000a00 */
[----:B------:R-:W-:Y:S01]  /*0110*/  CS2R R6, SRZ ;  /* 0x0000000000067805 */ /* 0x000fe2000001ff00 */
[----:B-1----:R-:W-:Y:S01]  /*0120*/  IMAD.U32 R4, RZ, RZ, UR4 ;  /* 0x00000004ff047e24 */ /* 0x002fe2000f8e00ff */
[----:B------:R-:W-:-:S07]  /*0130*/  MOV R5, UR5 ;  /* 0x0000000500057c02 */ /* 0x000fce0008000f00 */
[----:B------:R-:W-:-:S07]  /*0140*/  LEPC R20, `(.L_x_1) ;  /* 0x000000001014794e */ /* 0x000fce0000000000 */
[----:B0-----:R-:W-:Y:S05]  /*0150*/  CALL.ABS.NOINC R2 ;  /* 0x0000000002007343 */ /* 0x001fea0003c00000 */
.L_x_1:
[----:B------:R-:W-:Y:S05]  /*0160*/  EXIT ;  /* 0x000000000000794d */ /* 0x000fea0003800000 */
.L_x_2:
[----:B------:R-:W-:-:S00]  /*0170*/  BRA `(.L_x_2) ;  /* 0xfffffffc00fc7947 */ /* 0x000fc0000383ffff */
[----:B------:R-:W-:-:S00]  /*0180*/  NOP ;  /* 0x0000000000007918 */ /* 0x000fc00000000000 */
[----:B------:R-:W-:-:S00]  /*0190*/  NOP ;  /* 0x0000000000007918 */ /* 0x000fc00000000000 */
[----:B------:R-:W-:-:S00]  /*01a0*/  NOP ;  /* 0x0000000000007918 */ /* 0x000fc00000000000 */
[----:B------:R-:W-:-:S00]  /*01b0*/  NOP ;  /* 0x0000000000007918 */ /* 0x000fc00000000000 */
[----:B------:R-:W-:-:S00]  /*01c0*/  NOP ;  /* 0x0000000000007918 */ /* 0x000fc00000000000 */
[----:B------:R-:W-:-:S00]  /*01d0*/  NOP ;  /* 0x0000000000007918 */ /* 0x000fc00000000000 */
[----:B------:R-:W-:-:S00]  /*01e0*/  NOP ;  /* 0x0000000000007918 */ /* 0x000fc00000000000 */
[----:B------:R-:W-:-:S00]  /*01f0*/  NOP ;  /* 0x0000000000007918 */ /* 0x000fc00000000000 */
.L_x_15:


//--------------------- .text._Z3ADDPiS_S_i       --------------------------
	.section	.text._Z3ADDPiS_S_i,"ax",@progbits
	.align	128
        .global         _Z3ADDPiS_S_i
        .type           _Z3ADDPiS_S_i,@function
        .size           _Z3ADDPiS_S_i,(.L_x_16 - _Z3ADDPiS_S_i)
        .other          _Z3ADDPiS_S_i,@"STO_CUDA_ENTRY STV_DEFAULT"
_Z3ADDPiS_S_i:
.text._Z3ADDPiS_S_i:
[----:B------:R-:W0:Y:S01]  /*0000*/  LDC R1, c[0x0][0x37c] ;  /* 0x0000df00ff017b82 */ /* 0x000e220000000800 */
[----:B------:R-:W1:Y:S01]  /*0010*/  S2R R16, SR_TID.X ;  /* 0x0000000000107919 */ /* 0x000e620000002100 */
[----:B0-----:R-:W-:Y:S01]  /*0020*/  IADD3 R1, PT, PT, R1, -0x8, RZ ;  /* 0xfffffff801017810 */ /* 0x001fe20007ffe0ff */
[----:B------:R-:W0:Y:S01]  /*0030*/  LDCU UR4, c[0x0][0x2f8] ;  /* 0x00005f00ff0477ac */ /* 0x000e220008000800 */
[----:B------:R-:W-:Y:S01]  /*0040*/  MOV R0, 0x0 ;  /* 0x0000000000007802 */ /* 0x000fe20000000f00 */
[----:B------:R-:W2:Y:S03]  /*0050*/  LDCU.64 UR6, c[0x4][0x28] ;  /* 0x01000500ff0677ac */ /* 0x000ea60008000a00 */
[----:B------:R3:W4:Y:S01]  /*0060*/  LDC.64 R2, c[0x4][R0] ;  /* 0x0100000000027b82 */ /* 0x0007220000000a00 */
[----:B------:R-:W5:Y:S01]  /*0070*/  LDCU UR5, c[0x0][0x2fc] ;  /* 0x00005f80ff0577ac */ /* 0x000f620008000800 */
[----:B------:R-:W1:Y:S01]  /*0080*/  LDCU.64 UR36, c[0x0][0x358] ;  /* 0x00006b00ff2477ac */ /* 0x000e620008000a00 */
[----:B0-----:R-:W-:-:S02]  /*0090*/  IADD3 R6, P0, PT, R1, UR4, RZ ;  /* 0x0000000401067c10 */ /* 0x001fc4000ff1e0ff */
[----:B--2---:R-:W-:Y:S01]  /*00a0*/  MOV R4, UR6 ;  /* 0x0000000600047c02 */ /* 0x004fe20008000f00 */
[----:B------:R-:W-:Y:S01]  /*00b0*/  IMAD.U32 R5, RZ, RZ, UR7 ;  /* 0x00000007ff057e24 */ /* 0x000fe2000f8e00ff */
[----:B-----5:R-:W-:Y:S01]  /*00c0*/  IADD3.X R7, PT, PT, RZ, UR5, RZ, P0, !PT ;  /* 0x00000005ff077c10 */ /* 0x020fe200087fe4ff */
[----:B-1----:R3:W-:Y:S08]  /*00d0*/  STL [R1], R16 ;  /* 0x0000001001007387 */ /* 0x0027f00000100800 */
[----:B------:R-:W-:-:S07]  /*00e0*/  LEPC R20, `(.L_x_3) ;  /* 0x000000001014794e */ /* 0x000fce0000000000 */
[----:B---34-:R-:W-:Y:S05]  /*00f0*/  CALL.ABS.NOINC R2 ;  /* 0x0000000002007343 */ /* 0x018fea0003c00000 */
.L_x_3:
[----:B------:R-:W0:Y:S01]  /*0100*/  S2R R9, SR_TID.Y ;  /* 0x0000000000097919 */ /* 0x000e220000002200 */
[----:B------:R-:W1:Y:S01]  /*0110*/  LDC.64 R2, c[0x0][0x380] ;  /* 0x0000e000ff027b82 */ /* 0x000e620000000a00 */
[----:B------:R-:W0:Y:S07]  /*0120*/  LDCU UR4, c[0x0][0x398] ;  /* 0x00007300ff0477ac */ /* 0x000e2e0008000800 */
[----:B------:R-:W2:Y:S08]  /*0130*/  LDC.64 R4, c[0x0][0x388] ;  /* 0x0000e200ff047b82 */ /* 0x000eb00000000a00 */
[----:B------:R-:W3:Y:S01]  /*0140*/  LDC.64 R6, c[0x0][0x390] ;  /* 0x0000e400ff067b82 */ /* 0x000ee20000000a00 */
[----:B0-----:R-:W-:-:S04]  /*0150*/  IMAD R9, R16, UR4, R9 ;  /* 0x0000000410097c24 */ /* 0x001fc8000f8e0209 */
[----:B-1----:R-:W-:-:S04]  /*0160*/  IMAD.WIDE.U32 R2, R9, 0x4, R2 ;  /* 0x0000000409027825 */ /* 0x002fc800078e0002 */
[C---:B--2---:R-:W-:Y:S02]  /*0170*/  IMAD.WIDE.U32 R4, R9.reuse, 0x4, R4 ;  /* 0x0000000409047825 */ /* 0x044fe400078e0004 */
[----:B------:R-:W2:Y:S04]  /*0180*/  LDG.E R2, desc[UR36][R2.64] ;  /* 0x0000002402027981 */ /* 0x000ea8000c1e1900 */
[----:B------:R-:W2:Y:S01]  /*0190*/  LDG.E R5, desc[UR36][R4.64] ;  /* 0x0000002404057981 */ /* 0x000ea2000c1e1900 */
[----:B---3--:R-:W-:-:S04]  /*01a0*/  IMAD.WIDE.U32 R6, R9, 0x4, R6 ;  /* 0x0000000409067825 */ /* 0x008fc800078e0006 */
[----:B--2---:R-:W-:-:S05]  /*01b0*/  IMAD.IADD R9, R2, 0x1, R5 ;  /* 0x0000000102097824 */ /* 0x004fca00078e0205 */
[----:B------:R-:W-:Y:S01]  /*01c0*/  STG.E desc[UR36][R6.64], R9 ;  /* 0x0000000906007986 */ /* 0x000fe2000c101924 */
[----:B------:R-:W-:Y:S05]  /*01d0*/  EXIT ;  /* 0x000000000000794d */ /* 0x000fea0003800000 */
.L_x_4:
        /* <DEDUP_REMOVED lines=10> */
.L_x_16:


//--------------------- .text._Z6matAddPiS_S_i7QUARTER --------------------------
	.section	.text._Z6matAddPiS_S_i7QUARTER,"ax",@progbits
	.align	128
        .global         _Z6matAddPiS_S_i7QUARTER
        .type           _Z6matAddPiS_S_i7QUARTER,@function
        .size           _Z6matAddPiS_S_i7QUARTER,(.L_x_17 - _Z6matAddPiS_S_i7QUARTER)
        .other          _Z6matAddPiS_S_i7QUARTER,@"STO_CUDA_ENTRY STV_DEFAULT"
_Z6matAddPiS_S_i7QUARTER:
.text._Z6matAddPiS_S_i7QUARTER:
[----:B------:R-:W0:Y:S08]  /*0000*/  LDC R1, c[0x0][0x37c] ;  /* 0x0000df00ff017b82 */ /* 0x000e300000000800 */
[----:B------:R-:W1:Y:S01]  /*0010*/  LDC R0, c[0x0][0x39c] ;  /* 0x0000e700ff007b82 */ /* 0x000e620000000800 */
[----:B------:R-:W2:Y:S01]  /*0020*/  LDCU UR4, c[0x0][0x2f8] ;  /* 0x00005f00ff0477ac */ /* 0x000ea20008000800 */
[----:B0-----:R-:W-:Y:S01]  /*0030*/  VIADD R1, R1, 0xfffffff8 ;  /* 0xfffffff801017836 */ /* 0x001fe20000000000 */
[----:B------:R-:W0:Y:S04]  /*0040*/  LDCU UR5, c[0x0][0x2fc] ;  /* 0x00005f80ff0577ac */ /* 0x000e280008000800 */
[----:B--2---:R-:W-:-:S02]  /*0050*/  IADD3 R23, P1, PT, R1, UR4, RZ ;  /* 0x0000000401177c10 */ /* 0x004fc4000ff3e0ff */
[----:B-1----:R-:W-:-:S03]  /*0060*/  ISETP.GT.AND P0, PT, R0, 0x1, PT ;  /* 0x000000010000780c */ /* 0x002fc60003f04270 */
[----:B0-----:R-:W-:-:S10]  /*0070*/  IMAD.X R22, RZ, RZ, UR5, P1 ;  /* 0x00000005ff167e24 */ /* 0x001fd400088e06ff */
[----:B------:R-:W-:Y:S05]  /*0080*/  @P0 BRA `(.L_x_5) ;  /* 0x0000000000340947 */ /* 0x000fea0003800000 */
[----:B------:R-:W0:Y:S01]  /*0090*/  LDCU UR4, c[0x0][0x39c] ;  /* 0x00007380ff0477ac */ /* 0x000e220008000800 */
[----:B------:R-:W-:Y:S02]  /*00a0*/  ISETP.NE.AND P0, PT, R0, RZ, PT ;  /* 0x000000ff0000720c */ /* 0x000fe40003f05270 */
[----:B0-----:R-:W-:Y:S01]  /*00b0*/  MOV R25, UR4 ;  /* 0x0000000400197c02 */ /* 0x001fe20008000f00 */
[----:B------:R-:W-:-:S10]  /*00c0*/  IMAD.U32 R24, RZ, RZ, UR4 ;  /* 0x00000004ff187e24 */ /* 0x000fd4000f8e00ff */
[----:B------:R-:W-:Y:S05]  /*00d0*/  @!P0 BRA `(.L_x_6) ;  /* 0x0000000000ac8947 */ /* 0x000fea0003800000 */
[----:B------:R-:W-:-:S13]  /*00e0*/  ISETP.NE.AND P0, PT, R0, 0x1, PT ;  /* 0x000000010000780c */ /* 0x000fda0003f05270 */
[----:B------:R-:W-:Y:S05]  /*00f0*/  @P0 BRA `(.L_x_7) ;  /* 0x0000000000480947 */ /* 0x000fea0003800000 */
[----:B------:R-:W0:Y:S01]  /*0100*/  LDCU UR4, c[0x0][0x398] ;  /* 0x00007300ff0477ac */ /* 0x000e220008000800 */
[----:B------:R-:W-:Y:S01]  /*0110*/  IMAD.MOV.U32 R25, RZ, RZ, RZ ;  /* 0x000000ffff197224 */ /* 0x000fe200078e00ff */
[----:B0-----:R-:W-:-:S04]  /*0120*/  ULEA.HI UR4, UR4, UR4, URZ, 0x1 ;  /* 0x0000000404047291 */ /* 0x001fc8000f8f08ff */
[----:B------:R-:W-:-:S06]  /*0130*/  USHF.R.S32.HI UR4, URZ, 0x1, UR4 ;  /* 0x00000001ff047899 */ /* 0x000fcc0008011404 */
[----:B------:R-:W-:Y:S01]  /*0140*/  MOV R24, UR4 ;  /* 0x0000000400187c02 */ /* 0x000fe20008000f00 */
[----:B------:R-:W-:Y:S06]  /*0150*/  BRA `(.L_x_6) ;  /* 0x00000000008c7947 */ /* 0x000fec0003800000 */
.L_x_5:
[----:B------:R-:W-:-:S05]  /*0160*/  IMAD.MOV.U32 R3, RZ, RZ, 0x2 ;  /* 0x00000002ff037424 */ /* 0x000fca00078e00ff */
[----:B------:R-:W-:-:S05]  /*0170*/  VIADDMNMX.U32 R0, R0, 0xfffffffe, R3, PT ;  /* 0xfffffffe00007846 */ /* 0x000fca0003800003 */
[----:B------:R-:W-:-:S04]  /*0180*/  IMAD.SHL.U32 R0, R0, 0x4, RZ ;  /* 0x0000000400007824 */ /* 0x000fc800078e00ff */
[----:B------:R-:W0:Y:S02]  /*0190*/  LDC R2, c[0x2][R0] ;  /* 0x0080000000027b82 */ /* 0x000e240000000800 */
[----:B0-----:R-:W-:-:S04]  /*01a0*/  SHF.R.S32.HI R3, RZ, 0x1f, R2 ;  /* 0x0000001fff037819 */ /* 0x001fc80000011402 */
.L_x_11:
[----:B------:R-:W-:Y:S05]  /*01b0*/  BRX R2 -0x1c0                                  (*"BRANCH_TARGETS .L_x_12,.L_x_13,.L_x_7"*) ;  /* 0xfffffffc02907949 */ /* 0x000fea000383ffff */
.L_x_13:
[----:B------:R-:W0:Y:S02]  /*01c0*/  LDCU UR4, c[0x0][0x398] ;  /* 0x00007300ff0477ac */ /* 0x000e240008000800 */
[----:B0-----:R-:W-:-:S04]  /*01d0*/  ULEA.HI UR4, UR4, UR4, URZ, 0x1 ;  /* 0x0000000404047291 */ /* 0x001fc8000f8f08ff */
[----:B------:R-:W-:-:S06]  /*01e0*/  USHF.R.S32.HI UR4, URZ, 0x1, UR4 ;  /* 0x00000001ff047899 */ /* 0x000fcc0008011404 */
[----:B------:R-:W-:Y:S01]  /*01f0*/  MOV R25, UR4 ;  /* 0x0000000400197c02 */ /* 0x000fe20008000f00 */
[----:B------:R-:W-:Y:S01]  /*0200*/  IMAD.U32 R24, RZ, RZ, UR4 ;  /* 0x00000004ff187e24 */ /* 0x000fe2000f8e00ff */
[----:B------:R-:W-:Y:S06]  /*0210*/  BRA `(.L_x_6) ;  /* 0x00000000005c7947 */ /* 0x000fec0003800000 */
.L_x_7:
[----:B------:R-:W-:Y:S01]  /*0220*/  MOV R2, 0x38 ;  /* 0x0000003800027802 */ /* 0x000fe20000000f00 */
[----:B------:R-:W0:Y:S01]  /*0230*/  LDCU.64 UR4, c[0x4][0x10] ;  /* 0x01000200ff0477ac */ /* 0x000e220008000a00 */
[----:B------:R-:W-:Y:S02]  /*0240*/  HFMA2 R12, -RZ, RZ, 0, 5.9604644775390625e-08 ;  /* 0x00000001ff0c7431 */ /* 0x000fe400000001ff */
[----:B------:R-:W-:Y:S01]  /*0250*/  IMAD.MOV.U32 R8, RZ, RZ, 0x80 ;  /* 0x00000080ff087424 */ /* 0x000fe200078e00ff */
[----:B------:R-:W1:Y:S01]  /*0260*/  LDCU.64 UR6, c[0x4][0x18] ;  /* 0x01000300ff0677ac */ /* 0x000e620008000a00 */
[----:B------:R-:W2:Y:S01]  /*0270*/  LDC.64 R2, c[0x4][R2] ;  /* 0x0100000002027b82 */ /* 0x000ea20000000a00 */
[----:B------:R-:W-:Y:S01]  /*0280*/  IMAD.MOV.U32 R13, RZ, RZ, RZ ;  /* 0x000000ffff0d7224 */ /* 0x000fe200078e00ff */
[----:B------:R-:W3:Y:S01]  /*0290*/  LDCU.64 UR8, c[0x4][0x8] ;  /* 0x01000100ff0877ac */ /* 0x000ee20008000a00 */
[----:B0-----:R-:W-:Y:S01]  /*02a0*/  IMAD.U32 R4, RZ, RZ, UR4 ;  /* 0x00000004ff047e24 */ /* 0x001fe2000f8e00ff */
[----:B------:R-:W-:Y:S01]  /*02b0*/  MOV R5, UR5 ;  /* 0x0000000500057c02 */ /* 0x000fe20008000f00 */
[----:B-1----:R-:W-:-:S02]  /*02c0*/  IMAD.U32 R6, RZ, RZ, UR6 ;  /* 0x00000006ff067e24 */ /* 0x002fc4000f8e00ff */
[----:B------:R-:W-:Y:S01]  /*02d0*/  IMAD.U32 R7, RZ, RZ, UR7 ;  /* 0x00000007ff077e24 */ /* 0x000fe2000f8e00ff */
[----:B---3--:R-:W-:Y:S01]  /*02e0*/  MOV R10, UR8 ;  /* 0x00000008000a7c02 */ /* 0x008fe20008000f00 */
[----:B------:R-:W-:-:S07]  /*02f0*/  IMAD.U32 R11, RZ, RZ, UR9 ;  /* 0x00000009ff0b7e24 */ /* 0x000fce000f8e00ff */
[----:B------:R-:W-:-:S07]  /*0300*/  LEPC R20, `(.L_x_8) ;  /* 0x000000001014794e */ /* 0x000fce0000000000 */
[----:B--2---:R-:W-:Y:S05]  /*0310*/  CALL.ABS.NOINC R2 ;  /* 0x0000000002007343 */ /* 0x004fea0003c00000 */
.L_x_8:
[----:B------:R-:W-:Y:S01]  /*0320*/  CS2R R24, SRZ ;  /* 0x0000000000187805 */ /* 0x000fe2000001ff00 */
[----:B------:R-:W-:Y:S06]  /*0330*/  BRA `(.L_x_6) ;  /* 0x0000000000147947 */ /* 0x000fec0003800000 */
.L_x_12:
[----:B------:R-:W0:Y:S01]  /*0340*/  LDCU UR4, c[0x0][0x398] ;  /* 0x00007300ff0477ac */ /* 0x000e220008000800 */
[----:B------:R-:W-:Y:S01]  /*0350*/  IMAD.MOV.U32 R24, RZ, RZ, RZ ;  /* 0x000000ffff187224 */ /* 0x000fe200078e00ff */
[----:B0-----:R-:W-:-:S04]  /*0360*/  ULEA.HI UR4, UR4, UR4, URZ, 0x1 ;  /* 0x0000000404047291 */ /* 0x001fc8000f8f08ff */
[----:B------:R-:W-:-:S06]  /*0370*/  USHF.R.S32.HI UR4, URZ, 0x1, UR4 ;  /* 0x00000001ff047899 */ /* 0x000fcc0008011404 */
[----:B------:R-:W-:-:S07]  /*0380*/  MOV R25, UR4 ;  /* 0x0000000400197c02 */ /* 0x000fce0008000f00 */
.L_x_6:
[----:B------:R-:W0:Y:S01]  /*0390*/  S2R R18, SR_TID.X ;  /* 0x0000000000127919 */ /* 0x000e220000002100 */
[----:B------:R-:W-:Y:S01]  /*03a0*/  MOV R0, 0x0 ;  /* 0x0000000000007802 */ /* 0x000fe20000000f00 */
[----:B------:R-:W1:Y:S01]  /*03b0*/  LDC.64 R16, c[0x0][0x358] ;  /* 0x0000d600ff107b82 */ /* 0x000e620000000a00 */
[----:B------:R-:W2:Y:S01]  /*03c0*/  LDCU.64 UR4, c[0x4][0x20] ;  /* 0x01000400ff0477ac */ /* 0x000ea20008000a00 */
[----:B------:R-:W0:Y:S01]  /*03d0*/  S2R R19, SR_TID.Y ;  /* 0x0000000000137919 */ /* 0x000e220000002200 */
[----:B------:R-:W-:Y:S01]  /*03e0*/  MOV R6, R23 ;  /* 0x0000001700067202 */ /* 0x000fe20000000f00 */
[----:B------:R-:W-:-:S04]  /*03f0*/  IMAD.MOV.U32 R7, RZ, RZ, R22 ;  /* 0x000000ffff077224 */ /* 0x000fc800078e0016 */
[----:B------:R3:W4:Y:S01]  /*0400*/  LDC.64 R2, c[0x4][R0] ;  /* 0x0100000000027b82 */ /* 0x0007220000000a00 */
[----:B--2---:R-:W-:Y:S02]  /*0410*/  IMAD.U32 R4, RZ, RZ, UR4 ;  /* 0x00000004ff047e24 */ /* 0x004fe4000f8e00ff */
[----:B------:R-:W-:Y:S01]  /*0420*/  IMAD.U32 R5, RZ, RZ, UR5 ;  /* 0x00000005ff057e24 */ /* 0x000fe2000f8e00ff */
[----:B0-----:R3:W-:Y:S06]  /*0430*/  STL.64 [R1], R18 ;  /* 0x0000001201007387 */ /* 0x0017ec0000100a00 */
[----:B------:R-:W-:-:S07]  /*0440*/  LEPC R20, `(.L_x_9) ;  /* 0x000000001014794e */ /* 0x000fce0000000000 */
[----:B-1-34-:R-:W-:Y:S05]  /*0450*/  CALL.ABS.NOINC R2 ;  /* 0x0000000002007343 */ /* 0x01afea0003c00000 */
.L_x_9:
[----:B------:R-:W0:Y:S01]  /*0460*/  LDC.64 R2, c[0x0][0x380] ;  /* 0x0000e000ff027b82 */ /* 0x000e220000000a00 */
[----:B------:R-:W1:Y:S01]  /*0470*/  LDCU UR4, c[0x0][0x398] ;  /* 0x00007300ff0477ac */ /* 0x000e620008000800 */
[----:B------:R-:W-:Y:S01]  /*0480*/  IADD3 R25, PT, PT, R18, R25, RZ ;  /* 0x0000001912197210 */ /* 0x000fe20007ffe0ff */
[----:B------:R-:W-:Y:S01]  /*0490*/  IMAD.IADD R24, R19, 0x1, R24 ;  /* 0x0000000113187824 */ /* 0x000fe200078e0218 */
[C---:B------:R-:W-:Y:S02]  /*04a0*/  R2UR UR6, R16.reuse ;  /* 0x00000000100672ca */ /* 0x040fe400000e0000 */
[C---:B------:R-:W-:Y:S02]  /*04b0*/  R2UR UR7, R17.reuse ;  /* 0x00000000110772ca */ /* 0x040fe400000e0000 */
[----:B------:R-:W2:Y:S01]  /*04c0*/  LDC.64 R4, c[0x0][0x388] ;  /* 0x0000e200ff047b82 */ /* 0x000ea20000000a00 */
[----:B------:R-:W-:Y:S02]  /*04d0*/  R2UR UR8, R16 ;  /* 0x00000000100872ca */ /* 0x000fe400000e0000 */
[----:B------:R-:W-:-:S05]  /*04e0*/  R2UR UR9, R17 ;  /* 0x00000000110972ca */ /* 0x000fca00000e0000 */
[----:B------:R-:W3:Y:S01]  /*04f0*/  LDC.64 R6, c[0x0][0x390] ;  /* 0x0000e400ff067b82 */ /* 0x000ee20000000a00 */
[----:B-1----:R-:W-:-:S04]  /*0500*/  IMAD R25, R25, UR4, R24 ;  /* 0x0000000419197c24 */ /* 0x002fc8000f8e0218 */
[----:B0-----:R-:W-:-:S06]  /*0510*/  IMAD.WIDE.U32 R2, R25, 0x4, R2 ;  /* 0x0000000419027825 */ /* 0x001fcc00078e0002 */
[----:B------:R-:W4:Y:S01]  /*0520*/  LDG.E R2, desc[UR6][R2.64] ;  /* 0x0000000602027981 */ /* 0x000f22000c1e1900 */
[----:B--2---:R-:W-:-:S06]  /*0530*/  IMAD.WIDE.U32 R4, R25, 0x4, R4 ;  /* 0x0000000419047825 */ /* 0x004fcc00078e0004 */
[----:B------:R-:W4:Y:S01]  /*0540*/  LDG.E R5, desc[UR8][R4.64] ;  /* 0x0000000804057981 */ /* 0x000f22000c1e1900 */
[----:B------:R-:W-:-:S04]  /*0550*/  IMAD R19, R18, UR4, R19 ;  /* 0x0000000412137c24 */ /* 0x000fc8000f8e0213 */
[----:B---3--:R-:W-:Y:S01]  /*0560*/  IMAD.WIDE.U32 R6, R19, 0x4, R6 ;  /* 0x0000000413067825 */ /* 0x008fe200078e0006 */
[----:B----4-:R-:W-:-:S05]  /*0570*/  IADD3 R9, PT, PT, R2, R5, RZ ;  /* 0x0000000502097210 */ /* 0x010fca0007ffe0ff */
[----:B------:R-:W-:Y:S01]  /*0580*/  STG.E desc[UR6][R6.64], R9 ;  /* 0x0000000906007986 */ /* 0x000fe2000c101906 */
[----:B------:R-:W-:Y:S05]  /*0590*/  EXIT ;  /* 0x000000000000794d */ /* 0x000fea0003800000 */
.L_x_10:
        /* <DEDUP_REMOVED lines=14> */
.L_x_17:


//--------------------- .nv.global.init           --------------------------
	.section	.nv.global.init,"aw",@progbits
.nv.global.init:
	.type		$str,@object
	.size		$str,($str$4 - $str)
$str:
        /*0000*/ 	.byte	0x66, 0x61, 0x6c, 0x73, 0x65, 0x00
	.type		$str$4,@object
	.size		$str$4,($str$3 - $str$4)
$str$4:
        /*0006*/ 	.byte	0x43, 0x70, 0x20, 0x31, 0x0a, 0x00
	.type		$str$3,@object
	.size		$str$3,($str$2 - $str$3)
$str$3:
        /*000c*/ 	.byte	0x50, 0x72, 0x69, 0x6e, 0x74, 0x20, 0x25, 0x64, 0x0a, 0x00
	.type		$str$2,@object
	.size		$str$2,($str$1 - $str$2)
$str$2:
        /*0016*/ 	.byte	0x78, 0x20, 0x25, 0x64, 0x2c, 0x20, 0x79, 0x25, 0x64, 0x20, 0x0a, 0x00
	.type		$str$1,@object
	.size		$str$1,(__unnamed_1 - $str$1)
$str$1:
        /*0022*/ 	.byte	0x2f, 0x74, 0x6d, 0x70, 0x2f, 0x73, 0x61, 0x73, 0x73, 0x5f, 0x63, 0x75, 0x5f, 0x78, 0x73, 0x75
        /*0032*/ 	.byte	0x35, 0x34, 0x7a, 0x79, 0x61, 0x2f, 0x6b, 0x2e, 0x63, 0x75, 0x00
	.type		__unnamed_1,@object
	.size		__unnamed_1,(.L_0 - __unnamed_1)
__unnamed_1:
        /*003d*/ 	.byte	0x76, 0x6f, 0x69, 0x64, 0x20, 0x6d, 0x61, 0x74, 0x41, 0x64, 0x64, 0x28, 0x69, 0x6e, 0x74, 0x20
        /*004d*/ 	.byte	0x2a, 0x2c, 0x20, 0x69, 0x6e, 0x74, 0x20, 0x2a, 0x2c, 0x20, 0x69, 0x6e, 0x74, 0x20, 0x2a, 0x2c
        /*005d*/ 	.byte	0x20, 0x69, 0x6e, 0x74, 0x2c, 0x20, 0x51, 0x55, 0x41, 0x52, 0x54, 0x45, 0x52, 0x29, 0x00
.L_0:


//--------------------- .nv.shared.reserved.0     --------------------------
	.section	.nv.shared.reserved.0,"aw",@nobits
	.weak		__nv_reservedSMEM_offset_0_alias
	.size		__nv_reservedSMEM_offset_0_alias, 0, 64
	.other		__nv_reservedSMEM_offset_0_alias,@"STO_CUDA_RESERVED_SHARED STV_DEFAULT"
__nv_reservedSMEM_offset_0_alias:
	.zero		0
	.zero		64


//--------------------- .nv.constant0._Z4testv    --------------------------
	.section	.nv.constant0._Z4testv,"a",@progbits
	.sectionflags	@""
	.align	4
.nv.constant0._Z4testv:
	.zero		896


//--------------------- .nv.constant0._Z3ADDPiS_S_i --------------------------
	.section	.nv.constant0._Z3ADDPiS_S_i,"a",@progbits
	.sectionflags	@""
	.align	4
.nv.constant0._Z3ADDPiS_S_i:
	.zero		924


//--------------------- .nv.constant0._Z6matAddPiS_S_i7QUARTER --------------------------
	.section	.nv.constant0._Z6matAddPiS_S_i7QUARTER,"a",@progbits
	.sectionflags	@""
	.align	4
.nv.constant0._Z6matAddPiS_S_i7QUARTER:
	.zero		928


//--------------------- SYMBOLS --------------------------

	.type		.nv.reservedSmem.offset0,@object
	.size		.nv.reservedSmem.offset0,0x4
	.type		vprintf,@function
	.type		__assertfail,@function
